	.headerflags	@"EF_CUDA_TEXMODE_UNIFIED EF_CUDA_64BIT_ADDRESS EF_CUDA_ACCELERATORS EF_CUDA_SM90 EF_CUDA_VIRTUAL_SM(EF_CUDA_SM90)"
	.elftype	@"ET_EXEC"


//--------------------- .nv.info                  --------------------------
	.section	.nv.info,"",@"SHT_CUDA_INFO"
	.align	4


	//----- nvinfo : EIATTR_REGCOUNT
	.align		4
        /*0000*/ 	.byte	0x04, 0x2f
        /*0002*/ 	.short	(.L_3 - .L_2)
	.align		4
.L_2:
        /*0004*/ 	.word	index@(triton_poi_fused__native_batch_norm_legit_no_training_leaky_relu_12)
        /*0008*/ 	.word	0x0000001c


	//----- nvinfo : EIATTR_MIN_STACK_SIZE
	.align		4
.L_3:
        /*000c*/ 	.byte	0x04, 0x12
        /*000e*/ 	.short	(.L_5 - .L_4)
	.align		4
.L_4:
        /*0010*/ 	.word	index@(triton_poi_fused__native_batch_norm_legit_no_training_leaky_relu_12)
        /*0014*/ 	.word	0x00000000


	//----- nvinfo : EIATTR_FRAME_SIZE
	.align		4
.L_5:
        /*0018*/ 	.byte	0x04, 0x11
        /*001a*/ 	.short	(.L_7 - .L_6)
	.align		4
.L_6:
        /*001c*/ 	.word	index@(triton_poi_fused__native_batch_norm_legit_no_training_leaky_relu_12)
        /*0020*/ 	.word	0x00000000


	//----- nvinfo : EIATTR_MIN_STACK_SIZE
	.align		4
.L_7:
        /*0024*/ 	.byte	0x04, 0x12
        /*0026*/ 	.short	(.L_9 - .L_8)
	.align		4
.L_8:
        /*0028*/ 	.word	index@(triton_poi_fused__native_batch_norm_legit_no_training_leaky_relu_12)
        /*002c*/ 	.word	0x00000000
.L_9:


//--------------------- .nv.info.triton_poi_fused__native_batch_norm_legit_no_training_leaky_relu_12 --------------------------
	.section	.nv.info.triton_poi_fused__native_batch_norm_legit_no_training_leaky_relu_12,"",@"SHT_CUDA_INFO"
	.sectionflags	@""
	.align	4


	//----- nvinfo : EIATTR_CUDA_API_VERSION
	.align		4
        /*0000*/ 	.byte	0x04, 0x37
        /*0002*/ 	.short	(.L_11 - .L_10)
.L_10:
        /*0004*/ 	.word	0x0000007c


	//----- nvinfo : EIATTR_KPARAM_INFO
	.align		4
.L_11:
        /*0008*/ 	.byte	0x04, 0x17
        /*000a*/ 	.short	(.L_13 - .L_12)
.L_12:
        /*000c*/ 	.word	0x00000000
        /*0010*/ 	.short	0x0006
        /*0012*/ 	.short	0x0030
        /*0014*/ 	.byte	0x00, 0xf0, 0x11, 0x00


	//----- nvinfo : EIATTR_KPARAM_INFO
	.align		4
.L_13:
        /*0018*/ 	.byte	0x04, 0x17
        /*001a*/ 	.short	(.L_15 - .L_14)
.L_14:
        /*001c*/ 	.word	0x00000000
        /*0020*/ 	.short	0x0005
        /*0022*/ 	.short	0x0028
        /*0024*/ 	.byte	0x00, 0xf4, 0x21, 0x00


	//----- nvinfo : EIATTR_KPARAM_INFO
	.align		4
.L_15:
        /*0028*/ 	.byte	0x04, 0x17
        /*002a*/ 	.short	(.L_17 - .L_16)
.L_16:
        /*002c*/ 	.word	0x00000000
        /*0030*/ 	.short	0x0004
        /*0032*/ 	.short	0x0020
        /*0034*/ 	.byte	0x00, 0xf4, 0x21, 0x00


	//----- nvinfo : EIATTR_KPARAM_INFO
	.align		4
.L_17:
        /*0038*/ 	.byte	0x04, 0x17
        /*003a*/ 	.short	(.L_19 - .L_18)
.L_18:
        /*003c*/ 	.word	0x00000000
        /*0040*/ 	.short	0x0003
        /*0042*/ 	.short	0x0018
        /*0044*/ 	.byte	0x00, 0xf4, 0x21, 0x00


	//----- nvinfo : EIATTR_KPARAM_INFO
	.align		4
.L_19:
        /*0048*/ 	.byte	0x04, 0x17
        /*004a*/ 	.short	(.L_21 - .L_20)
.L_20:
        /*004c*/ 	.word	0x00000000
        /*0050*/ 	.short	0x0002
        /*0052*/ 	.short	0x0010
        /*0054*/ 	.byte	0x00, 0xf4, 0x21, 0x00


	//----- nvinfo : EIATTR_KPARAM_INFO
	.align		4
.L_21:
        /*0058*/ 	.byte	0x04, 0x17
        /*005a*/ 	.short	(.L_23 - .L_22)
.L_22:
        /*005c*/ 	.word	0x00000000
        /*0060*/ 	.short	0x0001
        /*0062*/ 	.short	0x0008
        /*0064*/ 	.byte	0x00, 0xf4, 0x21, 0x00


	//----- nvinfo : EIATTR_KPARAM_INFO
	.align		4
.L_23:
        /*0068*/ 	.byte	0x04, 0x17
        /*006a*/ 	.short	(.L_25 - .L_24)
.L_24:
        /*006c*/ 	.word	0x00000000
        /*0070*/ 	.short	0x0000
        /*0072*/ 	.short	0x0000
        /*0074*/ 	.byte	0x00, 0xf4, 0x21, 0x00


	//----- nvinfo : EIATTR_SPARSE_MMA_MASK
	.align		4
.L_25:
        /*0078*/ 	.byte	0x03, 0x50
        /*007a*/ 	.short	0x0000


	//----- nvinfo : EIATTR_MAXREG_COUNT
	.align		4
        /*007c*/ 	.byte	0x03, 0x1b
        /*007e*/ 	.short	0x00ff


	//----- nvinfo : EIATTR_EXIT_INSTR_OFFSETS
	.align		4
        /*0080*/ 	.byte	0x04, 0x1c
        /*0082*/ 	.short	(.L_27 - .L_26)


	//   ....[0]....
.L_26:
        /*0084*/ 	.word	0x000005b0


	//----- nvinfo : EIATTR_REQNTID
	.align		4
.L_27:
        /*0088*/ 	.byte	0x04, 0x10
        /*008a*/ 	.short	(.L_29 - .L_28)
.L_28:
        /*008c*/ 	.word	0x00000080
        /*0090*/ 	.word	0x00000001
        /*0094*/ 	.word	0x00000001


	//----- nvinfo : EIATTR_CBANK_PARAM_SIZE
	.align		4
.L_29:
        /*0098*/ 	.byte	0x03, 0x19
        /*009a*/ 	.short	0x0034


	//----- nvinfo : EIATTR_PARAM_CBANK
	.align		4
        /*009c*/ 	.byte	0x04, 0x0a
        /*009e*/ 	.short	(.L_31 - .L_30)
	.align		4
.L_30:
        /*00a0*/ 	.word	index@(.nv.constant0.triton_poi_fused__native_batch_norm_legit_no_training_leaky_relu_12)
        /*00a4*/ 	.short	0x0210
        /*00a6*/ 	.short	0x0034


	//----- nvinfo : EIATTR_SW_WAR
	.align		4
.L_31:
        /*00a8*/ 	.byte	0x04, 0x36
        /*00aa*/ 	.short	(.L_33 - .L_32)
.L_32:
        /*00ac*/ 	.word	0x00000008
.L_33:


//--------------------- .nv.callgraph             --------------------------
	.section	.nv.callgraph,"",@"SHT_CUDA_CALLGRAPH"
	.align	4
	.sectionentsize	8
	.align		4
        /*0000*/ 	.word	0x00000000
	.align		4
        /*0004*/ 	.word	0xffffffff
	.align		4
        /*0008*/ 	.word	0x00000000
	.align		4
        /*000c*/ 	.word	0xfffffffe
	.align		4
        /*0010*/ 	.word	0x00000000
	.align		4
        /*0014*/ 	.word	0xfffffffd
	.align		4
        /*0018*/ 	.word	0x00000000
	.align		4
        /*001c*/ 	.word	0xfffffffc


//--------------------- .nv.constant4             --------------------------
	.section	.nv.constant4,"a",@progbits
	.align	8
	.align		8
.nv.constant4:
        /*0000*/ 	.dword	_$_str
	.align		8
        /*0008*/ 	.dword	_$_str_$_2


//--------------------- .text.triton_poi_fused__native_batch_norm_legit_no_training_leaky_relu_12 --------------------------
	.section	.text.triton_poi_fused__native_batch_norm_legit_no_training_leaky_relu_12,"ax",@progbits
	.align	128
        .global         triton_poi_fused__native_batch_norm_legit_no_training_leaky_relu_12
        .type           triton_poi_fused__native_batch_norm_legit_no_training_leaky_relu_12,@function
        .size           triton_poi_fused__native_batch_norm_legit_no_training_leaky_relu_12,(.L_x_1 - triton_poi_fused__native_batch_norm_legit_no_training_leaky_relu_12)
        .other          triton_poi_fused__native_batch_norm_legit_no_training_leaky_relu_12,@"STO_CUDA_ENTRY STV_DEFAULT"
triton_poi_fused__native_batch_norm_legit_no_training_leaky_relu_12:
.text.triton_poi_fused__native_batch_norm_legit_no_training_leaky_relu_12:
[----:B------:R-:W-:Y:S01]  /*0000*/  LDC R1, c[0x0][0x28] ;  /* 0x00000a00ff017b82 */ /* 0x000fe20000000800 */
[----:B------:R-:W1:Y:S07]  /*0010*/  S2R R0, SR_TID.X ;  /* 0x0000000000007919 */ /* 0x000e6e0000002100 */
[----:B------:R-:W2:Y:S01]  /*0020*/  LDC.64 R4, c[0x0][0x228] ;  /* 0x00008a00ff047b82 */ /* 0x000ea20000000a00 */
[----:B------:R-:W-:Y:S01]  /*0030*/  ULDC.64 UR4, c[0x0][0x208] ;  /* 0x0000820000047ab9 */ /* 0x000fe20000000a00 */
[----:B------:R-:W3:Y:S06]  /*0040*/  S2R R7, SR_CTAID.X ;  /* 0x0000000000077919 */ /* 0x000eec0000002500 */
[----:B------:R-:W4:Y:S08]  /*0050*/  LDC.64 R8, c[0x0][0x218] ;  /* 0x00008600ff087b82 */ /* 0x000f300000000a00 */
[----:B------:R-:W5:Y:S08]  /*0060*/  LDC.64 R12, c[0x0][0x220] ;  /* 0x00008800ff0c7b82 */ /* 0x000f700000000a00 */
[----:B------:R-:W5:Y:S01]  /*0070*/  LDC.64 R20, c[0x0][0x230] ;  /* 0x00008c00ff147b82 */ /* 0x000f620000000a00 */
[----:B-1----:R-:W-:-:S07]  /*0080*/  SHF.L.U32 R0, R0, 0x2, RZ ;  /* 0x0000000200007819 */ /* 0x002fce00000006ff */
[----:B------:R-:W1:Y:S01]  /*0090*/  LDC.64 R16, c[0x0][0x238] ;  /* 0x00008e00ff107b82 */ /* 0x000e620000000a00 */
[----:B---3--:R-:W-:Y:S02]  /*00a0*/  SHF.R.S32.HI R3, RZ, 0x16, R7 ;  /* 0x00000016ff037819 */ /* 0x008fe40000011407 */
[----:B------:R-:W-:Y:S02]  /*00b0*/  LOP3.LUT R0, R0, 0x1fc, RZ, 0xc0, !PT ;  /* 0x000001fc00007812 */ /* 0x000fe400078ec0ff */
[----:B------:R-:W-:Y:S02]  /*00c0*/  SGXT R3, R3, 0x1 ;  /* 0x000000010303781a */ /* 0x000fe40000000200 */
[----:B------:R-:W-:-:S04]  /*00d0*/  LEA R0, R7, R0, 0x9 ;  /* 0x0000000007007211 */ /* 0x000fc800078e48ff */
[----:B------:R-:W-:-:S04]  /*00e0*/  LEA.HI R3, R3, R0, RZ, 0x8 ;  /* 0x0000000003037211 */ /* 0x000fc800078f40ff */
[----:B------:R-:W-:-:S04]  /*00f0*/  LOP3.LUT R3, R3, 0xffffff00, RZ, 0xc0, !PT ;  /* 0xffffff0003037812 */ /* 0x000fc800078ec0ff */
[----:B------:R-:W-:-:S05]  /*0100*/  IADD3 R2, R0, -R3, RZ ;  /* 0x8000000300027210 */ /* 0x000fca0007ffe0ff */
[----:B--2---:R-:W-:-:S06]  /*0110*/  IMAD.WIDE R4, R2, 0x4, R4 ;  /* 0x0000000402047825 */ /* 0x004fcc00078e0204 */
[----:B------:R-:W2:Y:S01]  /*0120*/  LDG.E.EL.128 R4, desc[UR4][R4.64] ;  /* 0x0000000404047981 */ /* 0x000ea2000c2e1d00 */
[----:B----4-:R-:W-:-:S04]  /*0130*/  IMAD.WIDE R8, R0, 0x4, R8 ;  /* 0x0000000400087825 */ /* 0x010fc800078e0208 */
[C---:B-----5:R-:W-:Y:S02]  /*0140*/  IMAD.WIDE R12, R2.reuse, 0x4, R12 ;  /* 0x00000004020c7825 */ /* 0x060fe400078e020c */
[----:B------:R-:W3:Y:S04]  /*0150*/  LDG.E.128 R8, desc[UR4][R8.64] ;  /* 0x0000000408087981 */ /* 0x000ee8000c1e1d00 */
[----:B------:R-:W3:Y:S01]  /*0160*/  LDG.E.EL.128 R12, desc[UR4][R12.64] ;  /* 0x000000040c0c7981 */ /* 0x000ee2000c2e1d00 */
[----:B0-----:R-:W-:-:S04]  /*0170*/  IMAD.WIDE R20, R2, 0x4, R20 ;  /* 0x0000000402147825 */ /* 0x001fc800078e0214 */
[----:B-1----:R-:W-:Y:S02]  /*0180*/  IMAD.WIDE R16, R2, 0x4, R16 ;  /* 0x0000000402107825 */ /* 0x002fe400078e0210 */
[----:B------:R-:W4:Y:S04]  /*0190*/  LDG.E.EL.128 R20, desc[UR4][R20.64] ;  /* 0x0000000414147981 */ /* 0x000f28000c2e1d00 */
[----:B------:R-:W4:Y:S01]  /*01a0*/  LDG.E.EL.128 R16, desc[UR4][R16.64] ;  /* 0x0000000410107981 */ /* 0x000f22000c2e1d00 */
[----:B------:R-:W-:Y:S01]  /*01b0*/  HFMA2.MMA R3, -RZ, RZ, 1.625, 0 ;  /* 0x3e800000ff037435 */ /* 0x000fe200000001ff */
[----:B--2---:R-:W-:Y:S01]  /*01c0*/  FADD R6, R6, 9.9999997473787516356e-06 ;  /* 0x3727c5ac06067421 */ /* 0x004fe20000000000 */
[----:B------:R-:W-:Y:S01]  /*01d0*/  FADD R7, R7, 9.9999997473787516356e-06 ;  /* 0x3727c5ac07077421 */ /* 0x000fe20000000000 */
[----:B------:R-:W-:Y:S01]  /*01e0*/  FADD R5, R5, 9.9999997473787516356e-06 ;  /* 0x3727c5ac05057421 */ /* 0x000fe20000000000 */
[----:B------:R-:W-:Y:S01]  /*01f0*/  FADD R4, R4, 9.9999997473787516356e-06 ;  /* 0x3727c5ac04047421 */ /* 0x000fe20000000000 */
[----:B------:R-:W0:Y:S01]  /*0200*/  MUFU.SQRT R25, R6 ;  /* 0x0000000600197308 */ /* 0x000e220000002000 */
[----:B---3--:R-:W-:-:S07]  /*0210*/  FADD R8, R8, -R12 ;  /* 0x8000000c08087221 */ /* 0x008fce0000000000 */
[----:B------:R-:W1:Y:S01]  /*0220*/  MUFU.SQRT R2, R5 ;  /* 0x0000000500027308 */ /* 0x000e620000002000 */
[----:B------:R-:W-:Y:S01]  /*0230*/  FADD R9, R9, -R13 ;  /* 0x8000000d09097221 */ /* 0x000fe20000000000 */
[----:B------:R-:W-:Y:S01]  /*0240*/  FADD R10, R10, -R14 ;  /* 0x8000000e0a0a7221 */ /* 0x000fe20000000000 */
[----:B------:R-:W-:Y:S01]  /*0250*/  FADD R14, R11, -R15 ;  /* 0x8000000f0b0e7221 */ /* 0x000fe20000000000 */
[----:B0-----:R-:W-:-:S04]  /*0260*/  FSETP.GT.AND P6, PT, R25, 8.50705917302346158658e+37, PT ;  /* 0x7e8000001900780b */ /* 0x001fc80003fc4000 */
[----:B------:R-:W0:Y:S01]  /*0270*/  MUFU.SQRT R7, R7 ;  /* 0x0000000700077308 */ /* 0x000e220000002000 */
[----:B------:R-:W-:Y:S02]  /*0280*/  FSETP.GEU.AND P3, PT, R25, 1.175494350822287508e-38, PT ;  /* 0x008000001900780b */ /* 0x000fe40003f6e000 */
[----:B-1----:R-:W-:-:S05]  /*0290*/  FSETP.GT.AND P4, PT, R2, 8.50705917302346158658e+37, PT ;  /* 0x7e8000000200780b */ /* 0x002fca0003f84000 */
[----:B------:R1:W2:Y:S01]  /*02a0*/  MUFU.SQRT R24, R4 ;  /* 0x0000000400187308 */ /* 0x0002a20000002000 */
[----:B------:R-:W-:Y:S02]  /*02b0*/  FSETP.GEU.AND P0, PT, R2, 1.175494350822287508e-38, PT ;  /* 0x008000000200780b */ /* 0x000fe40003f0e000 */
[----:B------:R-:W-:Y:S01]  /*02c0*/  FSEL R13, R3, 1, P4 ;  /* 0x3f800000030d7808 */ /* 0x000fe20002000000 */
[----:B------:R-:W-:Y:S01]  /*02d0*/  @P6 FMUL R25, R25, 0.25 ;  /* 0x3e80000019196820 */ /* 0x000fe20000400000 */
[----:B0-----:R-:W-:-:S03]  /*02e0*/  FSETP.GT.AND P5, PT, R7, 8.50705917302346158658e+37, PT ;  /* 0x7e8000000700780b */ /* 0x001fc60003fa4000 */
[----:B------:R-:W-:Y:S01]  /*02f0*/  @!P3 FMUL R25, R25, 16777216 ;  /* 0x4b8000001919b820 */ /* 0x000fe20000400000 */
[----:B------:R-:W-:Y:S02]  /*0300*/  FSETP.GEU.AND P1, PT, R7, 1.175494350822287508e-38, PT ;  /* 0x008000000700780b */ /* 0x000fe40003f2e000 */
[C---:B-1----:R-:W-:Y:S01]  /*0310*/  FSEL R4, R3.reuse, 1, P6 ;  /* 0x3f80000003047808 */ /* 0x042fe20003000000 */
[----:B------:R-:W-:Y:S01]  /*0320*/  @P4 FMUL R2, R2, 0.25 ;  /* 0x3e80000002024820 */ /* 0x000fe20000400000 */
[----:B------:R-:W0:Y:S01]  /*0330*/  MUFU.RCP R5, R25 ;  /* 0x0000001900057308 */ /* 0x000e220000001000 */
[----:B------:R-:W-:Y:S01]  /*0340*/  FSEL R12, R3, 1, P5 ;  /* 0x3f800000030c7808 */ /* 0x000fe20002800000 */
[----:B------:R-:W-:Y:S01]  /*0350*/  @!P0 FMUL R13, R13, 16777216 ;  /* 0x4b8000000d0d8820 */ /* 0x000fe20000400000 */
[----:B--2---:R-:W-:Y:S01]  /*0360*/  FSETP.GT.AND P2, PT, R24, 8.50705917302346158658e+37, PT ;  /* 0x7e8000001800780b */ /* 0x004fe20003f44000 */
[----:B------:R-:W-:Y:S01]  /*0370*/  @!P0 FMUL R2, R2, 16777216 ;  /* 0x4b80000002028820 */ /* 0x000fe20000400000 */
[----:B------:R-:W-:Y:S01]  /*0380*/  FSETP.GEU.AND P6, PT, R24, 1.175494350822287508e-38, PT ;  /* 0x008000001800780b */ /* 0x000fe20003fce000 */
[----:B------:R-:W-:Y:S01]  /*0390*/  @!P3 FMUL R4, R4, 16777216 ;  /* 0x4b8000000404b820 */ /* 0x000fe20000400000 */
[----:B------:R-:W-:Y:S01]  /*03a0*/  @P5 FMUL R7, R7, 0.25 ;  /* 0x3e80000007075820 */ /* 0x000fe20000400000 */
[----:B------:R-:W-:Y:S01]  /*03b0*/  FSEL R3, R3, 1, P2 ;  /* 0x3f80000003037808 */ /* 0x000fe20001000000 */
[----:B------:R-:W-:Y:S01]  /*03c0*/  @!P1 FMUL R12, R12, 16777216 ;  /* 0x4b8000000c0c9820 */ /* 0x000fe20000400000 */
[----:B------:R-:W1:Y:S01]  /*03d0*/  MUFU.RCP R2, R2 ;  /* 0x0000000200027308 */ /* 0x000e620000001000 */
[----:B------:R-:W-:Y:S01]  /*03e0*/  @!P1 FMUL R7, R7, 16777216 ;  /* 0x4b80000007079820 */ /* 0x000fe20000400000 */
[----:B0-----:R-:W-:-:S04]  /*03f0*/  FMUL R11, R5, R4 ;  /* 0x00000004050b7220 */ /* 0x001fc80000400000 */
[----:B------:R-:W-:Y:S01]  /*0400*/  @P2 FMUL R24, R24, 0.25 ;  /* 0x3e80000018182820 */ /* 0x000fe20000400000 */
[----:B------:R-:W0:Y:S01]  /*0410*/  LDC.64 R4, c[0x0][0x210] ;  /* 0x00008400ff047b82 */ /* 0x000e220000000a00 */
[----:B------:R-:W2:Y:S01]  /*0420*/  MUFU.RCP R7, R7 ;  /* 0x0000000700077308 */ /* 0x000ea20000001000 */
[----:B------:R-:W-:Y:S01]  /*0430*/  @!P6 FMUL R3, R3, 16777216 ;  /* 0x4b8000000303e820 */ /* 0x000fe20000400000 */
[----:B------:R-:W-:Y:S01]  /*0440*/  @!P6 FMUL R24, R24, 16777216 ;  /* 0x4b8000001818e820 */ /* 0x000fe20000400000 */
[----:B------:R-:W-:Y:S01]  /*0450*/  FMUL R11, R11, R10 ;  /* 0x0000000a0b0b7220 */ /* 0x000fe20000400000 */
[----:B-1----:R-:W-:-:S04]  /*0460*/  FMUL R2, R2, R13 ;  /* 0x0000000d02027220 */ /* 0x002fc80000400000 */
[----:B------:R-:W1:Y:S01]  /*0470*/  MUFU.RCP R6, R24 ;  /* 0x0000001800067308 */ /* 0x000e620000001000 */
[----:B----4-:R-:W-:Y:S01]  /*0480*/  FFMA R18, R22, R11, R18 ;  /* 0x0000000b16127223 */ /* 0x010fe20000000012 */
[----:B------:R-:W-:-:S04]  /*0490*/  FMUL R2, R2, R9 ;  /* 0x0000000902027220 */ /* 0x000fc80000400000 */
[----:B------:R-:W-:Y:S01]  /*04a0*/  FSETP.GT.AND P1, PT, R18, RZ, PT ;  /* 0x000000ff1200720b */ /* 0x000fe20003f24000 */
[----:B--2---:R-:W-:Y:S01]  /*04b0*/  FMUL R7, R7, R12 ;  /* 0x0000000c07077220 */ /* 0x004fe20000400000 */
[----:B------:R-:W-:-:S03]  /*04c0*/  FFMA R17, R21, R2, R17 ;  /* 0x0000000215117223 */ /* 0x000fc60000000011 */
[----:B------:R-:W-:Y:S02]  /*04d0*/  FMUL R14, R7, R14 ;  /* 0x0000000e070e7220 */ /* 0x000fe40000400000 */
[----:B------:R-:W-:Y:S01]  /*04e0*/  FSETP.GT.AND P2, PT, R17, RZ, PT ;  /* 0x000000ff1100720b */ /* 0x000fe20003f44000 */
[----:B-1----:R-:W-:Y:S01]  /*04f0*/  FMUL R3, R6, R3 ;  /* 0x0000000306037220 */ /* 0x002fe20000400000 */
[----:B------:R-:W-:Y:S01]  /*0500*/  FFMA R19, R23, R14, R19 ;  /* 0x0000000e17137223 */ /* 0x000fe20000000013 */
[----:B0-----:R-:W-:-:S04]  /*0510*/  IMAD.WIDE R4, R0, 0x4, R4 ;  /* 0x0000000400047825 */ /* 0x001fc800078e0204 */
[----:B------:R-:W-:Y:S01]  /*0520*/  FMUL R3, R3, R8 ;  /* 0x0000000803037220 */ /* 0x000fe20000400000 */
[----:B------:R-:W-:Y:S01]  /*0530*/  @!P1 FMUL R18, R18, 0.20000000298023223877 ;  /* 0x3e4ccccd12129820 */ /* 0x000fe20000400000 */
[----:B------:R-:W-:Y:S02]  /*0540*/  FSETP.GT.AND P0, PT, R19, RZ, PT ;  /* 0x000000ff1300720b */ /* 0x000fe40003f04000 */
[----:B------:R-:W-:Y:S02]  /*0550*/  FFMA R16, R20, R3, R16 ;  /* 0x0000000314107223 */ /* 0x000fe40000000010 */
[----:B------:R-:W-:-:S03]  /*0560*/  @!P2 FMUL R17, R17, 0.20000000298023223877 ;  /* 0x3e4ccccd1111a820 */ /* 0x000fc60000400000 */
[----:B------:R-:W-:-:S06]  /*0570*/  FSETP.GT.AND P3, PT, R16, RZ, PT ;  /* 0x000000ff1000720b */ /* 0x000fcc0003f64000 */
[----:B------:R-:W-:-:S07]  /*0580*/  @!P0 FMUL R19, R19, 0.20000000298023223877 ;  /* 0x3e4ccccd13138820 */ /* 0x000fce0000400000 */
[----:B------:R-:W-:-:S05]  /*0590*/  @!P3 FMUL R16, R16, 0.20000000298023223877 ;  /* 0x3e4ccccd1010b820 */ /* 0x000fca0000400000 */
[----:B------:R-:W-:Y:S01]  /*05a0*/  STG.E.128 desc[UR4][R4.64], R16 ;  /* 0x0000001004007986 */ /* 0x000fe2000c101d04 */
[----:B------:R-:W-:Y:S05]  /*05b0*/  EXIT ;  /* 0x000000000000794d */ /* 0x000fea0003800000 */
.L_x_0:
[----:B------:R-:W-:-:S00]  /*05c0*/  BRA `(.L_x_0) ;  /* 0xfffffffc00fc7947 */ /* 0x000fc0000383ffff */
[----:B------:R-:W-:-:S00]  /*05d0*/  NOP ;  /* 0x0000000000007918 */ /* 0x000fc00000000000 */
        /* <DEDUP_REMOVED lines=10> */
.L_x_1:


//--------------------- .nv.global.init           --------------------------
	.section	.nv.global.init,"aw",@progbits
.nv.global.init:
	.type		_$_str,@object
	.size		_$_str,(_$_str_$_2 - _$_str)
_$_str:
        /*0000*/ 	.byte	0x5f, 0x5f, 0x43, 0x55, 0x44, 0x41, 0x5f, 0x46, 0x54, 0x5a, 0x00
	.type		_$_str_$_2,@object
	.size		_$_str_$_2,(.L_1 - _$_str_$_2)
_$_str_$_2:
        /*000b*/ 	.byte	0x5f, 0x5f, 0x43, 0x55, 0x44, 0x41, 0x5f, 0x50, 0x52, 0x45, 0x43, 0x5f, 0x53, 0x51, 0x52, 0x54
        /*001b*/ 	.byte	0x00
.L_1:


//--------------------- .nv.constant0.triton_poi_fused__native_batch_norm_legit_no_training_leaky_relu_12 --------------------------
	.section	.nv.constant0.triton_poi_fused__native_batch_norm_legit_no_training_leaky_relu_12,"a",@progbits
	.sectionflags	@""
	.align	4
.nv.constant0.triton_poi_fused__native_batch_norm_legit_no_training_leaky_relu_12:
	.zero		580
